	.headerflags	@"EF_CUDA_TEXMODE_UNIFIED EF_CUDA_64BIT_ADDRESS EF_CUDA_ACCELERATORS EF_CUDA_SM90 EF_CUDA_VIRTUAL_SM(EF_CUDA_SM90)"
	.elftype	@"ET_EXEC"


//--------------------- .nv.info                  --------------------------
	.section	.nv.info,"",@"SHT_CUDA_INFO"
	.align	4


	//----- nvinfo : EIATTR_REGCOUNT
	.align		4
        /*0000*/ 	.byte	0x04, 0x2f
        /*0002*/ 	.short	(.L_1 - .L_0)
	.align		4
.L_0:
        /*0004*/ 	.word	index@(triton_poi_fused_2)
        /*0008*/ 	.word	0x0000001e


	//----- nvinfo : EIATTR_MIN_STACK_SIZE
	.align		4
.L_1:
        /*000c*/ 	.byte	0x04, 0x12
        /*000e*/ 	.short	(.L_3 - .L_2)
	.align		4
.L_2:
        /*0010*/ 	.word	index@(triton_poi_fused_2)
        /*0014*/ 	.word	0x00000000


	//----- nvinfo : EIATTR_FRAME_SIZE
	.align		4
.L_3:
        /*0018*/ 	.byte	0x04, 0x11
        /*001a*/ 	.short	(.L_5 - .L_4)
	.align		4
.L_4:
        /*001c*/ 	.word	index@(triton_poi_fused_2)
        /*0020*/ 	.word	0x00000000


	//----- nvinfo : EIATTR_MIN_STACK_SIZE
	.align		4
.L_5:
        /*0024*/ 	.byte	0x04, 0x12
        /*0026*/ 	.short	(.L_7 - .L_6)
	.align		4
.L_6:
        /*0028*/ 	.word	index@(triton_poi_fused_2)
        /*002c*/ 	.word	0x00000000
.L_7:


//--------------------- .nv.info.triton_poi_fused_2 --------------------------
	.section	.nv.info.triton_poi_fused_2,"",@"SHT_CUDA_INFO"
	.sectionflags	@""
	.align	4


	//----- nvinfo : EIATTR_CUDA_API_VERSION
	.align		4
        /*0000*/ 	.byte	0x04, 0x37
        /*0002*/ 	.short	(.L_9 - .L_8)
.L_8:
        /*0004*/ 	.word	0x0000007c


	//----- nvinfo : EIATTR_KPARAM_INFO
	.align		4
.L_9:
        /*0008*/ 	.byte	0x04, 0x17
        /*000a*/ 	.short	(.L_11 - .L_10)
.L_10:
        /*000c*/ 	.word	0x00000000
        /*0010*/ 	.short	0x0003
        /*0012*/ 	.short	0x0014
        /*0014*/ 	.byte	0x00, 0xf0, 0x11, 0x00


	//----- nvinfo : EIATTR_KPARAM_INFO
	.align		4
.L_11:
        /*0018*/ 	.byte	0x04, 0x17
        /*001a*/ 	.short	(.L_13 - .L_12)
.L_12:
        /*001c*/ 	.word	0x00000000
        /*0020*/ 	.short	0x0002
        /*0022*/ 	.short	0x0010
        /*0024*/ 	.byte	0x00, 0xf0, 0x11, 0x00


	//----- nvinfo : EIATTR_KPARAM_INFO
	.align		4
.L_13:
        /*0028*/ 	.byte	0x04, 0x17
        /*002a*/ 	.short	(.L_15 - .L_14)
.L_14:
        /*002c*/ 	.word	0x00000000
        /*0030*/ 	.short	0x0001
        /*0032*/ 	.short	0x0008
        /*0034*/ 	.byte	0x00, 0xf4, 0x21, 0x00


	//----- nvinfo : EIATTR_KPARAM_INFO
	.align		4
.L_15:
        /*0038*/ 	.byte	0x04, 0x17
        /*003a*/ 	.short	(.L_17 - .L_16)
.L_16:
        /*003c*/ 	.word	0x00000000
        /*0040*/ 	.short	0x0000
        /*0042*/ 	.short	0x0000
        /*0044*/ 	.byte	0x00, 0xf4, 0x21, 0x00


	//----- nvinfo : EIATTR_SPARSE_MMA_MASK
	.align		4
.L_17:
        /*0048*/ 	.byte	0x03, 0x50
        /*004a*/ 	.short	0x0000


	//----- nvinfo : EIATTR_MAXREG_COUNT
	.align		4
        /*004c*/ 	.byte	0x03, 0x1b
        /*004e*/ 	.short	0x00ff


	//----- nvinfo : EIATTR_EXIT_INSTR_OFFSETS
	.align		4
        /*0050*/ 	.byte	0x04, 0x1c
        /*0052*/ 	.short	(.L_19 - .L_18)


	//   ....[0]....
.L_18:
        /*0054*/ 	.word	0x00000690


	//   ....[1]....
        /*0058*/ 	.word	0x000006e0


	//----- nvinfo : EIATTR_REQNTID
	.align		4
.L_19:
        /*005c*/ 	.byte	0x04, 0x10
        /*005e*/ 	.short	(.L_21 - .L_20)
.L_20:
        /*0060*/ 	.word	0x00000080
        /*0064*/ 	.word	0x00000001
        /*0068*/ 	.word	0x00000001


	//----- nvinfo : EIATTR_CBANK_PARAM_SIZE
	.align		4
.L_21:
        /*006c*/ 	.byte	0x03, 0x19
        /*006e*/ 	.short	0x0018


	//----- nvinfo : EIATTR_PARAM_CBANK
	.align		4
        /*0070*/ 	.byte	0x04, 0x0a
        /*0072*/ 	.short	(.L_23 - .L_22)
	.align		4
.L_22:
        /*0074*/ 	.word	index@(.nv.constant0.triton_poi_fused_2)
        /*0078*/ 	.short	0x0210
        /*007a*/ 	.short	0x0018


	//----- nvinfo : EIATTR_SW_WAR
	.align		4
.L_23:
        /*007c*/ 	.byte	0x04, 0x36
        /*007e*/ 	.short	(.L_25 - .L_24)
.L_24:
        /*0080*/ 	.word	0x00000008
.L_25:


//--------------------- .nv.callgraph             --------------------------
	.section	.nv.callgraph,"",@"SHT_CUDA_CALLGRAPH"
	.align	4
	.sectionentsize	8
	.align		4
        /*0000*/ 	.word	0x00000000
	.align		4
        /*0004*/ 	.word	0xffffffff
	.align		4
        /*0008*/ 	.word	0x00000000
	.align		4
        /*000c*/ 	.word	0xfffffffe
	.align		4
        /*0010*/ 	.word	0x00000000
	.align		4
        /*0014*/ 	.word	0xfffffffd
	.align		4
        /*0018*/ 	.word	0x00000000
	.align		4
        /*001c*/ 	.word	0xfffffffc


//--------------------- .text.triton_poi_fused_2  --------------------------
	.section	.text.triton_poi_fused_2,"ax",@progbits
	.sectionflags	@"SHF_BARRIERS=1"
	.align	128
        .global         triton_poi_fused_2
        .type           triton_poi_fused_2,@function
        .size           triton_poi_fused_2,(.L_x_1 - triton_poi_fused_2)
        .other          triton_poi_fused_2,@"STO_CUDA_ENTRY STV_DEFAULT"
triton_poi_fused_2:
.text.triton_poi_fused_2:
[----:B------:R-:W0:Y:S01]  /*0000*/  LDC R1, c[0x0][0x28] ;  /* 0x00000a00ff017b82 */ /* 0x000e220000000800 */
[----:B------:R-:W1:Y:S07]  /*0010*/  S2R R15, SR_CTAID.X ;  /* 0x00000000000f7919 */ /* 0x000e6e0000002500 */
[----:B------:R-:W2:Y:S01]  /*0020*/  LDC.64 R16, c[0x0][0x210] ;  /* 0x00008400ff107b82 */ /* 0x000ea20000000a00 */
[----:B------:R-:W-:Y:S01]  /*0030*/  IMAD.MOV.U32 R14, RZ, RZ, RZ ;  /* 0x000000ffff0e7224 */ /* 0x000fe200078e00ff */
[----:B------:R-:W-:Y:S01]  /*0040*/  ULDC.64 UR6, c[0x0][0x208] ;  /* 0x0000820000067ab9 */ /* 0x000fe20000000a00 */
[----:B------:R-:W3:Y:S01]  /*0050*/  S2R R18, SR_TID.X ;  /* 0x0000000000127919 */ /* 0x000ee20000002100 */
[----:B------:R-:W4:Y:S01]  /*0060*/  S2R R19, SR_CTAID.Y ;  /* 0x0000000000137919 */ /* 0x000f220000002600 */
[----:B-1----:R-:W-:Y:S01]  /*0070*/  IMAD.SHL.U32 R15, R15, 0x10, RZ ;  /* 0x000000100f0f7824 */ /* 0x002fe200078e00ff */
[----:B---3--:R-:W-:-:S04]  /*0080*/  SHF.R.U32.HI R0, RZ, 0x4, R18 ;  /* 0x00000004ff007819 */ /* 0x008fc80000011612 */
[----:B------:R-:W-:Y:S01]  /*0090*/  LOP3.LUT R4, R15, 0xf, R18, 0xf8, !PT ;  /* 0x0000000f0f047812 */ /* 0x000fe200078ef812 */
[----:B----4-:R-:W-:Y:S01]  /*00a0*/  IMAD.SHL.U32 R19, R19, 0x40, RZ ;  /* 0x0000004013137824 */ /* 0x010fe200078e00ff */
[----:B------:R-:W-:Y:S02]  /*00b0*/  SGXT.U32 R0, R0, 0x3 ;  /* 0x000000030000781a */ /* 0x000fe40000000000 */
[----:B------:R-:W-:Y:S02]  /*00c0*/  ISETP.GE.AND P0, PT, R4, 0x9, PT ;  /* 0x000000090400780c */ /* 0x000fe40003f06270 */
[----:B------:R-:W-:Y:S02]  /*00d0*/  LOP3.LUT R3, R19, 0x8, R0, 0xfe, !PT ;  /* 0x0000000813037812 */ /* 0x000fe400078efe00 */
[----:B------:R-:W-:Y:S02]  /*00e0*/  LOP3.LUT R2, R19, R0, RZ, 0xfc, !PT ;  /* 0x0000000013027212 */ /* 0x000fe400078efcff */
[C---:B------:R-:W-:Y:S01]  /*00f0*/  ISETP.LT.AND P2, PT, R3.reuse, 0x240, !P0 ;  /* 0x000002400300780c */ /* 0x040fe20004741270 */
[--C-:B------:R-:W-:Y:S01]  /*0100*/  IMAD R3, R3, 0x9, R4.reuse ;  /* 0x0000000903037824 */ /* 0x100fe200078e0204 */
[----:B------:R-:W-:Y:S01]  /*0110*/  LOP3.LUT R6, R19, 0x10, R0, 0xfe, !PT ;  /* 0x0000001013067812 */ /* 0x000fe200078efe00 */
[----:B------:R-:W-:Y:S01]  /*0120*/  IMAD R5, R2, 0x9, R4 ;  /* 0x0000000902057824 */ /* 0x000fe200078e0204 */
[----:B------:R-:W-:-:S02]  /*0130*/  LOP3.LUT R7, R19, 0x18, R0, 0xfe, !PT ;  /* 0x0000001813077812 */ /* 0x000fc400078efe00 */
[----:B------:R-:W-:Y:S01]  /*0140*/  ISETP.LT.AND P1, PT, R2, 0x240, !P0 ;  /* 0x000002400200780c */ /* 0x000fe20004721270 */
[----:B--2---:R-:W-:Y:S01]  /*0150*/  IMAD.WIDE R2, R3, 0x4, R16 ;  /* 0x0000000403027825 */ /* 0x004fe200078e0210 */
[----:B------:R-:W-:Y:S02]  /*0160*/  ISETP.LT.AND P6, PT, R6, 0x240, !P0 ;  /* 0x000002400600780c */ /* 0x000fe400047c1270 */
[----:B------:R-:W-:Y:S02]  /*0170*/  LOP3.LUT R8, R19, 0x20, R0, 0xfe, !PT ;  /* 0x0000002013087812 */ /* 0x000fe400078efe00 */
[----:B------:R-:W-:Y:S01]  /*0180*/  ISETP.LT.AND P5, PT, R7, 0x240, !P0 ;  /* 0x000002400700780c */ /* 0x000fe200047a1270 */
[----:B------:R1:W2:Y:S01]  /*0190*/  @P2 LDG.E.EL R14, desc[UR6][R2.64] ;  /* 0x00000006020e2981 */ /* 0x0002a2000c2e1900 */
[----:B------:R-:W-:Y:S02]  /*01a0*/  LOP3.LUT R4, R19, 0x28, R0, 0xfe, !PT ;  /* 0x0000002813047812 */ /* 0x000fe400078efe00 */
[----:B------:R-:W-:-:S02]  /*01b0*/  LOP3.LUT R6, R19, 0x30, R0, 0xfe, !PT ;  /* 0x0000003013067812 */ /* 0x000fc400078efe00 */
[----:B------:R-:W-:Y:S02]  /*01c0*/  LOP3.LUT R7, R19, 0x38, R0, 0xfe, !PT ;  /* 0x0000003813077812 */ /* 0x000fe400078efe00 */
[----:B------:R-:W-:Y:S02]  /*01d0*/  ISETP.LT.AND P4, PT, R8, 0x240, !P0 ;  /* 0x000002400800780c */ /* 0x000fe40004781270 */
[----:B------:R-:W-:Y:S02]  /*01e0*/  ISETP.LT.AND P3, PT, R4, 0x240, !P0 ;  /* 0x000002400400780c */ /* 0x000fe40004761270 */
[----:B------:R-:W-:Y:S02]  /*01f0*/  ISETP.LT.AND P2, PT, R6, 0x240, !P0 ;  /* 0x000002400600780c */ /* 0x000fe40004741270 */
[----:B------:R-:W-:Y:S01]  /*0200*/  ISETP.LT.AND P0, PT, R7, 0x240, !P0 ;  /* 0x000002400700780c */ /* 0x000fe20004701270 */
[C---:B------:R-:W-:Y:S02]  /*0210*/  VIADD R7, R5.reuse, 0x90 ;  /* 0x0000009005077836 */ /* 0x040fe40000000000 */
[----:B------:R-:W-:-:S02]  /*0220*/  VIADD R9, R5, 0xd8 ;  /* 0x000000d805097836 */ /* 0x000fc40000000000 */
[C---:B------:R-:W-:Y:S02]  /*0230*/  VIADD R11, R5.reuse, 0x120 ;  /* 0x00000120050b7836 */ /* 0x040fe40000000000 */
[C---:B------:R-:W-:Y:S02]  /*0240*/  VIADD R13, R5.reuse, 0x168 ;  /* 0x00000168050d7836 */ /* 0x040fe40000000000 */
[C---:B------:R-:W-:Y:S02]  /*0250*/  VIADD R23, R5.reuse, 0x1b0 ;  /* 0x000001b005177836 */ /* 0x040fe40000000000 */
[C---:B------:R-:W-:Y:S02]  /*0260*/  VIADD R25, R5.reuse, 0x1f8 ;  /* 0x000001f805197836 */ /* 0x040fe40000000000 */
[----:B-1----:R-:W-:-:S04]  /*0270*/  IMAD.WIDE R2, R5, 0x4, R16 ;  /* 0x0000000405027825 */ /* 0x002fc800078e0210 */
[----:B------:R-:W-:-:S04]  /*0280*/  IMAD.WIDE R4, R7, 0x4, R16 ;  /* 0x0000000407047825 */ /* 0x000fc800078e0210 */
[----:B------:R-:W-:-:S04]  /*0290*/  IMAD.WIDE R6, R9, 0x4, R16 ;  /* 0x0000000409067825 */ /* 0x000fc800078e0210 */
[----:B------:R-:W-:Y:S01]  /*02a0*/  IMAD.WIDE R8, R11, 0x4, R16 ;  /* 0x000000040b087825 */ /* 0x000fe200078e0210 */
[----:B------:R-:W-:-:S03]  /*02b0*/  CS2R R20, SRZ ;  /* 0x0000000000147805 */ /* 0x000fc6000001ff00 */
[----:B------:R-:W-:-:S03]  /*02c0*/  IMAD.WIDE R10, R13, 0x4, R16 ;  /* 0x000000040d0a7825 */ /* 0x000fc600078e0210 */
[----:B------:R1:W3:Y:S01]  /*02d0*/  @P6 LDG.E.EL R20, desc[UR6][R4.64] ;  /* 0x0000000604146981 */ /* 0x0002e2000c2e1900 */
[--C-:B------:R-:W-:Y:S01]  /*02e0*/  IMAD.WIDE R12, R23, 0x4, R16.reuse ;  /* 0x00000004170c7825 */ /* 0x100fe200078e0210 */
[----:B------:R-:W-:Y:S02]  /*02f0*/  CS2R R22, SRZ ;  /* 0x0000000000167805 */ /* 0x000fe4000001ff00 */
[----:B------:R-:W4:Y:S01]  /*0300*/  @P5 LDG.E.EL R21, desc[UR6][R6.64] ;  /* 0x0000000606155981 */ /* 0x000f22000c2e1900 */
[----:B------:R-:W-:Y:S01]  /*0310*/  IMAD.WIDE R16, R25, 0x4, R16 ;  /* 0x0000000419107825 */ /* 0x000fe200078e0210 */
[----:B------:R-:W-:Y:S02]  /*0320*/  CS2R R24, SRZ ;  /* 0x0000000000187805 */ /* 0x000fe4000001ff00 */
[----:B------:R-:W5:Y:S01]  /*0330*/  @P4 LDG.E.EL R22, desc[UR6][R8.64] ;  /* 0x0000000608164981 */ /* 0x000f62000c2e1900 */
[----:B------:R-:W-:-:S03]  /*0340*/  IMAD.MOV.U32 R26, RZ, RZ, RZ ;  /* 0x000000ffff1a7224 */ /* 0x000fc600078e00ff */
[----:B------:R-:W5:Y:S04]  /*0350*/  @P3 LDG.E.EL R24, desc[UR6][R10.64] ;  /* 0x000000060a183981 */ /* 0x000f68000c2e1900 */
[----:B------:R1:W5:Y:S04]  /*0360*/  @P2 LDG.E.EL R23, desc[UR6][R12.64] ;  /* 0x000000060c172981 */ /* 0x000368000c2e1900 */
[----:B------:R1:W5:Y:S04]  /*0370*/  @P1 LDG.E.EL R26, desc[UR6][R2.64] ;  /* 0x00000006021a1981 */ /* 0x000368000c2e1900 */
[----:B------:R-:W5:Y:S01]  /*0380*/  @P0 LDG.E.EL R25, desc[UR6][R16.64] ;  /* 0x0000000610190981 */ /* 0x000f62000c2e1900 */
[----:B------:R-:W1:Y:S01]  /*0390*/  S2R R27, SR_TID.X ;  /* 0x00000000001b7919 */ /* 0x000e620000002100 */
[----:B------:R-:W1:Y:S01]  /*03a0*/  S2UR UR5, SR_CgaCtaId ;  /* 0x00000000000579c3 */ /* 0x000e620000008800 */
[----:B------:R-:W-:Y:S01]  /*03b0*/  UMOV UR4, 0x400 ;  /* 0x0000040000047882 */ /* 0x000fe20000000000 */
[----:B-1----:R-:W-:Y:S01]  /*03c0*/  IMAD.SHL.U32 R4, R27, 0x40, RZ ;  /* 0x000000401b047824 */ /* 0x002fe200078e00ff */
[----:B------:R-:W-:-:S04]  /*03d0*/  SHF.R.U32.HI R5, RZ, 0x4, R27 ;  /* 0x00000004ff057819 */ /* 0x000fc8000001161b */
[----:B------:R-:W-:Y:S02]  /*03e0*/  SGXT.U32 R5, R5, 0x3 ;  /* 0x000000030505781a */ /* 0x000fe40000000000 */
[----:B------:R-:W-:Y:S01]  /*03f0*/  LOP3.LUT R4, R4, 0x3c0, RZ, 0xc0, !PT ;  /* 0x000003c004047812 */ /* 0x000fe200078ec0ff */
[----:B0-----:R-:W-:-:S03]  /*0400*/  UPRMT UR4, UR5, 0x654, UR4 ;  /* 0x0000065405047896 */ /* 0x001fc60008000004 */
[----:B------:R-:W-:-:S04]  /*0410*/  LOP3.LUT R5, R4, R5, RZ, 0xfc, !PT ;  /* 0x0000000504057212 */ /* 0x000fc800078efcff */
[----:B------:R-:W-:-:S04]  /*0420*/  LEA.HI R5, R4, R5, RZ, 0x1c ;  /* 0x0000000504057211 */ /* 0x000fc800078fe0ff */
[----:B------:R-:W-:Y:S01]  /*0430*/  LEA R13, R5, UR4, 0x2 ;  /* 0x00000004050d7c11 */ /* 0x000fe2000f8e10ff */
[----:B------:R-:W-:Y:S01]  /*0440*/  IMAD.SHL.U32 R8, R27, 0x4, RZ ;  /* 0x000000041b087824 */ /* 0x000fe200078e00ff */
[----:B------:R-:W-:-:S04]  /*0450*/  SHF.R.U32.HI R2, RZ, 0x2, R27 ;  /* 0x00000002ff027819 */ /* 0x000fc8000001161b */
[----:B------:R-:W-:Y:S02]  /*0460*/  LOP3.LUT R8, R8, 0x1fc, RZ, 0xc0, !PT ;  /* 0x000001fc08087812 */ /* 0x000fe400078ec0ff */
[----:B------:R-:W-:-:S05]  /*0470*/  LOP3.LUT R3, R2, 0x1c, RZ, 0xc0, !PT ;  /* 0x0000001c02037812 */ /* 0x000fca00078ec0ff */
[----:B------:R-:W-:-:S05]  /*0480*/  IMAD.IADD R3, R8, 0x1, R3 ;  /* 0x0000000108037824 */ /* 0x000fca00078e0203 */
[----:B------:R-:W-:Y:S01]  /*0490*/  LEA R4, R3, UR4, 0x2 ;  /* 0x0000000403047c11 */ /* 0x000fe2000f8e10ff */
[----:B------:R-:W-:Y:S01]  /*04a0*/  IMAD.SHL.U32 R18, R18, 0x4, RZ ;  /* 0x0000000412127824 */ /* 0x000fe200078e00ff */
[----:B------:R-:W0:Y:S04]  /*04b0*/  LDC.64 R2, c[0x0][0x218] ;  /* 0x00008600ff027b82 */ /* 0x000e280000000a00 */
[----:B------:R-:W-:-:S05]  /*04c0*/  LOP3.LUT R18, R19, 0x3c, R18, 0xf8, !PT ;  /* 0x0000003c13127812 */ /* 0x000fca00078ef812 */
[----:B------:R-:W-:-:S05]  /*04d0*/  IMAD.HI R9, R18, 0x2aaaaaab, RZ ;  /* 0x2aaaaaab12097827 */ /* 0x000fca00078e02ff */
[----:B------:R-:W-:-:S04]  /*04e0*/  SHF.R.U32.HI R10, RZ, 0x1f, R9 ;  /* 0x0000001fff0a7819 */ /* 0x000fc80000011609 */
[----:B------:R-:W-:Y:S02]  /*04f0*/  LEA.HI.SX32 R11, R9, R10, 0x1e ;  /* 0x0000000a090b7211 */ /* 0x000fe400078ff2ff */
[----:B------:R-:W-:Y:S02]  /*0500*/  LOP3.LUT R10, R8, 0x200, RZ, 0xfc, !PT ;  /* 0x00000200080a7812 */ /* 0x000fe400078efcff */
[----:B------:R-:W-:Y:S01]  /*0510*/  ISETP.GE.AND P0, PT, R18, 0x240, PT ;  /* 0x000002401200780c */ /* 0x000fe20003f06270 */
[----:B------:R-:W-:Y:S01]  /*0520*/  IMAD R18, R11, -0x18, R18 ;  /* 0xffffffe80b127824 */ /* 0x000fe200078e0212 */
[----:B------:R-:W-:Y:S02]  /*0530*/  LOP3.LUT R9, R15, R0, RZ, 0xfc, !PT ;  /* 0x000000000f097212 */ /* 0x000fe400078efcff */
[----:B------:R-:W-:Y:S02]  /*0540*/  LOP3.LUT R0, R15, 0x8, R0, 0xfe, !PT ;  /* 0x000000080f007812 */ /* 0x000fe400078efe00 */
[----:B------:R-:W-:Y:S01]  /*0550*/  SHF.R.U32.HI R10, RZ, 0x4, R10 ;  /* 0x00000004ff0a7819 */ /* 0x000fe2000001160a */
[----:B------:R-:W-:Y:S01]  /*0560*/  IMAD R18, R11, 0xd8, R18 ;  /* 0x000000d80b127824 */ /* 0x000fe200078e0212 */
[----:B------:R-:W-:-:S02]  /*0570*/  ISETP.LT.AND P1, PT, R9, 0x9, !P0 ;  /* 0x000000090900780c */ /* 0x000fc40004721270 */
[----:B------:R-:W-:Y:S02]  /*0580*/  ISETP.LT.AND P0, PT, R0, 0x9, !P0 ;  /* 0x000000090000780c */ /* 0x000fe40004701270 */
[----:B------:R-:W-:Y:S01]  /*0590*/  LOP3.LUT R11, R10, 0x3c, RZ, 0xc0, !PT ;  /* 0x0000003c0a0b7812 */ /* 0x000fe200078ec0ff */
[----:B------:R-:W-:-:S04]  /*05a0*/  IMAD R9, R9, 0x18, R18 ;  /* 0x0000001809097824 */ /* 0x000fc800078e0212 */
[----:B------:R-:W-:Y:S02]  /*05b0*/  IMAD.IADD R11, R8, 0x1, R11 ;  /* 0x00000001080b7824 */ /* 0x000fe400078e020b */
[----:B0-----:R-:W-:-:S03]  /*05c0*/  IMAD.WIDE R8, R9, 0x4, R2 ;  /* 0x0000000409087825 */ /* 0x001fc600078e0202 */
[----:B------:R-:W-:Y:S01]  /*05d0*/  LEA R11, R11, UR4, 0x2 ;  /* 0x000000040b0b7c11 */ /* 0x000fe2000f8e10ff */
[----:B--2---:R-:W-:Y:S04]  /*05e0*/  STS [R13+0x20], R14 ;  /* 0x0000200e0d007388 */ /* 0x004fe80000000800 */
[----:B---3--:R-:W-:Y:S04]  /*05f0*/  STS [R13+0x40], R20 ;  /* 0x000040140d007388 */ /* 0x008fe80000000800 */
[----:B----4-:R-:W-:Y:S04]  /*0600*/  STS [R13+0x60], R21 ;  /* 0x000060150d007388 */ /* 0x010fe80000000800 */
[----:B-----5:R-:W-:Y:S04]  /*0610*/  STS [R13+0x80], R22 ;  /* 0x000080160d007388 */ /* 0x020fe80000000800 */
[----:B------:R-:W-:Y:S04]  /*0620*/  STS [R13+0xa0], R24 ;  /* 0x0000a0180d007388 */ /* 0x000fe80000000800 */
[----:B------:R-:W-:Y:S04]  /*0630*/  STS [R13+0xc0], R23 ;  /* 0x0000c0170d007388 */ /* 0x000fe80000000800 */
[----:B------:R-:W-:Y:S04]  /*0640*/  STS [R13], R26 ;  /* 0x0000001a0d007388 */ /* 0x000fe80000000800 */
[----:B------:R-:W-:Y:S01]  /*0650*/  STS [R13+0xe0], R25 ;  /* 0x0000e0190d007388 */ /* 0x000fe20000000800 */
[----:B------:R-:W-:Y:S06]  /*0660*/  BAR.SYNC.DEFER_BLOCKING 0x0 ;  /* 0x0000000000007b1d */ /* 0x000fec0000010000 */
[----:B------:R-:W0:Y:S04]  /*0670*/  LDS.128 R4, [R4] ;  /* 0x0000000004047984 */ /* 0x000e280000000c00 */
[----:B0-----:R0:W-:Y:S02]  /*0680*/  @P1 STG.E.128 desc[UR6][R8.64], R4 ;  /* 0x0000000408001986 */ /* 0x0011e4000c101d06 */
[----:B0-----:R-:W-:Y:S05]  /*0690*/  @!P0 EXIT ;  /* 0x000000000000894d */ /* 0x001fea0003800000 */
[----:B0-----:R-:W0:Y:S01]  /*06a0*/  LDS.128 R8, [R11+0x800] ;  /* 0x000800000b087984 */ /* 0x001e220000000c00 */
[----:B------:R-:W-:-:S04]  /*06b0*/  IMAD R5, R0, 0x18, R18 ;  /* 0x0000001800057824 */ /* 0x000fc800078e0212 */
[----:B------:R-:W-:-:S05]  /*06c0*/  IMAD.WIDE R2, R5, 0x4, R2 ;  /* 0x0000000405027825 */ /* 0x000fca00078e0202 */
[----:B0-----:R-:W-:Y:S01]  /*06d0*/  STG.E.128 desc[UR6][R2.64], R8 ;  /* 0x0000000802007986 */ /* 0x001fe2000c101d06 */
[----:B------:R-:W-:Y:S05]  /*06e0*/  EXIT ;  /* 0x000000000000794d */ /* 0x000fea0003800000 */
.L_x_0:
[----:B------:R-:W-:-:S00]  /*06f0*/  BRA `(.L_x_0) ;  /* 0xfffffffc00fc7947 */ /* 0x000fc0000383ffff */
[----:B------:R-:W-:-:S00]  /*0700*/  NOP ;  /* 0x0000000000007918 */ /* 0x000fc00000000000 */
[----:B------:R-:W-:-:S00]  /*0710*/  NOP ;  /* 0x0000000000007918 */ /* 0x000fc00000000000 */
[----:B------:R-:W-:-:S00]  /*0720*/  NOP ;  /* 0x0000000000007918 */ /* 0x000fc00000000000 */
[----:B------:R-:W-:-:S00]  /*0730*/  NOP ;  /* 0x0000000000007918 */ /* 0x000fc00000000000 */
[----:B------:R-:W-:-:S00]  /*0740*/  NOP ;  /* 0x0000000000007918 */ /* 0x000fc00000000000 */
[----:B------:R-:W-:-:S00]  /*0750*/  NOP ;  /* 0x0000000000007918 */ /* 0x000fc00000000000 */
[----:B------:R-:W-:-:S00]  /*0760*/  NOP ;  /* 0x0000000000007918 */ /* 0x000fc00000000000 */
[----:B------:R-:W-:-:S00]  /*0770*/  NOP ;  /* 0x0000000000007918 */ /* 0x000fc00000000000 */
.L_x_1:


//--------------------- .nv.shared.triton_poi_fused_2 --------------------------
	.section	.nv.shared.triton_poi_fused_2,"aw",@nobits
	.sectionflags	@""
	.align	16
	.zero		1024


//--------------------- .nv.constant0.triton_poi_fused_2 --------------------------
	.section	.nv.constant0.triton_poi_fused_2,"a",@progbits
	.sectionflags	@""
	.align	4
.nv.constant0.triton_poi_fused_2:
	.zero		552
